//
// Generated by NVIDIA NVVM Compiler
//
// Compiler Build ID: CL-36424714
// Cuda compilation tools, release 13.0, V13.0.88
// Based on NVVM 20.0.0
//

.version 9.0
.target sm_100
.address_size 64

	// .globl	_Z11vecAdd_testIdEvPT_S1_m

.visible .entry _Z11vecAdd_testIdEvPT_S1_m(
	.param .u64 .ptr .align 1 _Z11vecAdd_testIdEvPT_S1_m_param_0,
	.param .u64 .ptr .align 1 _Z11vecAdd_testIdEvPT_S1_m_param_1,
	.param .u64 _Z11vecAdd_testIdEvPT_S1_m_param_2
)
{
	.reg .pred 	%p<3>;
	.reg .b32 	%r<10>;
	.reg .b64 	%rd<13>;
	.reg .b64 	%fd<6>;

	ld.param.u64 	%rd6, [_Z11vecAdd_testIdEvPT_S1_m_param_0];
	ld.param.u64 	%rd7, [_Z11vecAdd_testIdEvPT_S1_m_param_1];
	ld.param.u64 	%rd8, [_Z11vecAdd_testIdEvPT_S1_m_param_2];
	mov.u32 	%r6, %tid.x;
	mov.u32 	%r7, %ctaid.x;
	mov.u32 	%r1, %ntid.x;
	mad.lo.s32 	%r9, %r7, %r1, %r6;
	cvt.u64.u32 	%rd12, %r9;
	setp.le.u64 	%p1, %rd8, %rd12;
	@%p1 bra 	$L__BB0_3;
	mov.u32 	%r8, %nctaid.x;
	mul.lo.s32 	%r3, %r8, %r1;
	cvta.to.global.u64 	%rd2, %rd6;
	cvta.to.global.u64 	%rd3, %rd7;
$L__BB0_2:
	shl.b64 	%rd9, %rd12, 3;
	add.s64 	%rd10, %rd2, %rd9;
	ld.global.f64 	%fd1, [%rd10];
	cvt.rn.f64.u32 	%fd2, %r9;
	add.f64 	%fd3, %fd1, %fd2;
	add.s64 	%rd11, %rd3, %rd9;
	ld.global.f64 	%fd4, [%rd11];
	add.f64 	%fd5, %fd4, %fd3;
	st.global.f64 	[%rd11], %fd5;
	add.s32 	%r9, %r9, %r3;
	cvt.u64.u32 	%rd12, %r9;
	setp.gt.u64 	%p2, %rd8, %rd12;
	@%p2 bra 	$L__BB0_2;
$L__BB0_3:
	ret;

}


// ===== COMPILED SASS (sm_100) =====

	.target	sm_100

	.elftype	@"ET_EXEC"


//--------------------- .note.nv.tkinfo           --------------------------
	.section	.note.nv.tkinfo,"",@"SHT_NOTE"
	.sectionflags	@"SHF_NOTE_NV_TKINFO"
	.tkinfo
        /*0018*/ 	.word	0x00000002
        /*0030*/ 	.string	""
        /*0030*/ 	.string	"ptxas"
        /*0030*/ 	.string	"Cuda compilation tools, release 13.0, V13.0.88"
        /*0030*/ 	.string	"Build cuda_13.0.r13.0/compiler.36424714_0"
        /*0030*/ 	.string	"-arch sm_100 -m 64 "



//--------------------- .note.nv.cuinfo           --------------------------
	.section	.note.nv.cuinfo,"",@"SHT_NOTE"
	.sectionflags	@"SHF_NOTE_NV_CUINFO"
        /*0018*/ 	.short	0x0002
        /*001a*/ 	.short	0x0064
        /*001c*/ 	.short	0x0082
	.zero		2


//--------------------- .nv.info                  --------------------------
	.section	.nv.info,"",@"SHT_CUDA_INFO"
	.align	4


	//----- nvinfo : EIATTR_REGCOUNT
	.align		4
        /*0000*/ 	.byte	0x04, 0x2f
        /*0002*/ 	.short	(.L_1 - .L_0)
	.align		4
.L_0:
        /*0004*/ 	.word	index@(_Z11vecAdd_testIdEvPT_S1_m)
        /*0008*/ 	.word	0x00000012


	//----- nvinfo : EIATTR_FRAME_SIZE
	.align		4
.L_1:
        /*000c*/ 	.byte	0x04, 0x11
        /*000e*/ 	.short	(.L_3 - .L_2)
	.align		4
.L_2:
        /*0010*/ 	.word	index@(_Z11vecAdd_testIdEvPT_S1_m)
        /*0014*/ 	.word	0x00000000


	//----- nvinfo : EIATTR_MIN_STACK_SIZE
	.align		4
.L_3:
        /*0018*/ 	.byte	0x04, 0x12
        /*001a*/ 	.short	(.L_5 - .L_4)
	.align		4
.L_4:
        /*001c*/ 	.word	index@(_Z11vecAdd_testIdEvPT_S1_m)
        /*0020*/ 	.word	0x00000000
.L_5:


//--------------------- .nv.compat                --------------------------
	.section	.nv.compat,"",@"SHT_CUDA_COMPAT_INFO"
	.align	4
        /*0000*/ 	.byte	0x02, 0x09, 0x00, 0x00, 0x02, 0x02, 0x01, 0x00, 0x02, 0x05, 0x05, 0x00, 0x03, 0x07, 0x01, 0x01
        /*0010*/ 	.byte	0x02, 0x03, 0x00, 0x00, 0x02, 0x06, 0x01, 0x00, 0x04, 0x0b, 0x08, 0x00, 0x01, 0x00, 0x00, 0x00
        /*0020*/ 	.byte	0x00, 0x00, 0x00, 0x00


//--------------------- .nv.info._Z11vecAdd_testIdEvPT_S1_m --------------------------
	.section	.nv.info._Z11vecAdd_testIdEvPT_S1_m,"",@"SHT_CUDA_INFO"
	.sectionflags	@""
	.align	4


	//----- nvinfo : EIATTR_CUDA_API_VERSION
	.align		4
        /*0000*/ 	.byte	0x04, 0x37
        /*0002*/ 	.short	(.L_7 - .L_6)
.L_6:
        /*0004*/ 	.word	0x00000082


	//----- nvinfo : EIATTR_KPARAM_INFO
	.align		4
.L_7:
        /*0008*/ 	.byte	0x04, 0x17
        /*000a*/ 	.short	(.L_9 - .L_8)
.L_8:
        /*000c*/ 	.word	0x00000000
        /*0010*/ 	.short	0x0002
        /*0012*/ 	.short	0x0010
        /*0014*/ 	.byte	0x00, 0xf0, 0x21, 0x00


	//----- nvinfo : EIATTR_KPARAM_INFO
	.align		4
.L_9:
        /*0018*/ 	.byte	0x04, 0x17
        /*001a*/ 	.short	(.L_11 - .L_10)
.L_10:
        /*001c*/ 	.word	0x00000000
        /*0020*/ 	.short	0x0001
        /*0022*/ 	.short	0x0008
        /*0024*/ 	.byte	0x00, 0xf5, 0x21, 0x00


	//----- nvinfo : EIATTR_KPARAM_INFO
	.align		4
.L_11:
        /*0028*/ 	.byte	0x04, 0x17
        /*002a*/ 	.short	(.L_13 - .L_12)
.L_12:
        /*002c*/ 	.word	0x00000000
        /*0030*/ 	.short	0x0000
        /*0032*/ 	.short	0x0000
        /*0034*/ 	.byte	0x00, 0xf5, 0x21, 0x00


	//----- nvinfo : EIATTR_SPARSE_MMA_MASK
	.align		4
.L_13:
        /*0038*/ 	.byte	0x03, 0x50
        /*003a*/ 	.short	0x0000


	//----- nvinfo : EIATTR_MAXREG_COUNT
	.align		4
        /*003c*/ 	.byte	0x03, 0x1b
        /*003e*/ 	.short	0x00ff


	//----- nvinfo : EIATTR_MERCURY_ISA_VERSION
	.align		4
        /*0040*/ 	.byte	0x03, 0x5f
        /*0042*/ 	.short	0x0101


	//----- nvinfo : EIATTR_VRC_CTA_INIT_COUNT
	.align		4
        /*0044*/ 	.byte	0x02, 0x4a
	.zero		1
	.zero		1


	//----- nvinfo : EIATTR_EXIT_INSTR_OFFSETS
	.align		4
        /*0048*/ 	.byte	0x04, 0x1c
        /*004a*/ 	.short	(.L_15 - .L_14)


	//   ....[0]....
.L_14:
        /*004c*/ 	.word	0x00000080


	//   ....[1]....
        /*0050*/ 	.word	0x00000200


	//----- nvinfo : EIATTR_CRS_STACK_SIZE
	.align		4
.L_15:
        /*0054*/ 	.byte	0x04, 0x1e
        /*0056*/ 	.short	(.L_17 - .L_16)
.L_16:
        /*0058*/ 	.word	0x00000000


	//----- nvinfo : EIATTR_CBANK_PARAM_SIZE
	.align		4
.L_17:
        /*005c*/ 	.byte	0x03, 0x19
        /*005e*/ 	.short	0x0018


	//----- nvinfo : EIATTR_PARAM_CBANK
	.align		4
        /*0060*/ 	.byte	0x04, 0x0a
        /*0062*/ 	.short	(.L_19 - .L_18)
	.align		4
.L_18:
        /*0064*/ 	.word	index@(.nv.constant0._Z11vecAdd_testIdEvPT_S1_m)
        /*0068*/ 	.short	0x0380
        /*006a*/ 	.short	0x0018


	//----- nvinfo : EIATTR_SW_WAR
	.align		4
.L_19:
        /*006c*/ 	.byte	0x04, 0x36
        /*006e*/ 	.short	(.L_21 - .L_20)
.L_20:
        /*0070*/ 	.word	0x00000008
.L_21:


//--------------------- .nv.callgraph             --------------------------
	.section	.nv.callgraph,"",@"SHT_CUDA_CALLGRAPH"
	.align	4
	.sectionentsize	8
	.align		4
        /*0000*/ 	.word	0x00000000
	.align		4
        /*0004*/ 	.word	0xffffffff
	.align		4
        /*0008*/ 	.word	0x00000000
	.align		4
        /*000c*/ 	.word	0xfffffffe
	.align		4
        /*0010*/ 	.word	0x00000000
	.align		4
        /*0014*/ 	.word	0xfffffffd
	.align		4
        /*0018*/ 	.word	0x00000000
	.align		4
        /*001c*/ 	.word	0xfffffffc


//--------------------- .text._Z11vecAdd_testIdEvPT_S1_m --------------------------
	.section	.text._Z11vecAdd_testIdEvPT_S1_m,"ax",@progbits
	.align	128
        .global         _Z11vecAdd_testIdEvPT_S1_m
        .type           _Z11vecAdd_testIdEvPT_S1_m,@function
        .size           _Z11vecAdd_testIdEvPT_S1_m,(.L_x_2 - _Z11vecAdd_testIdEvPT_S1_m)
        .other          _Z11vecAdd_testIdEvPT_S1_m,@"STO_CUDA_ENTRY STV_DEFAULT"
_Z11vecAdd_testIdEvPT_S1_m:
.text._Z11vecAdd_testIdEvPT_S1_m:
[----:B------:R-:W-:Y:S01]  /*0000*/  LDC R1, c[0x0][0x37c] ;  /* 0x0000df00ff017b82 */ /* 0x000fe20000000800 */
[----:B------:R-:W0:Y:S07]  /*0010*/  S2R R0, SR_TID.X ;  /* 0x0000000000007919 */ /* 0x000e2e0000002100 */
[----:B------:R-:W0:Y:S01]  /*0020*/  S2UR UR4, SR_CTAID.X ;  /* 0x00000000000479c3 */ /* 0x000e220000002500 */
[----:B------:R-:W1:Y:S07]  /*0030*/  LDCU.64 UR8, c[0x0][0x390] ;  /* 0x00007200ff0877ac */ /* 0x000e6e0008000a00 */
[----:B------:R-:W0:Y:S02]  /*0040*/  LDC R13, c[0x0][0x360] ;  /* 0x0000d800ff0d7b82 */ /* 0x000e240000000800 */
[----:B0-----:R-:W-:-:S05]  /*0050*/  IMAD R0, R13, UR4, R0 ;  /* 0x000000040d007c24 */ /* 0x001fca000f8e0200 */
[----:B-1----:R-:W-:-:S04]  /*0060*/  ISETP.GE.U32.AND P0, PT, R0, UR8, PT ;  /* 0x0000000800007c0c */ /* 0x002fc8000bf06070 */
[----:B------:R-:W-:-:S13]  /*0070*/  ISETP.GE.U32.AND.EX P0, PT, RZ, UR9, PT, P0 ;  /* 0x00000009ff007c0c */ /* 0x000fda000bf06100 */
[----:B------:R-:W-:Y:S05]  /*0080*/  @P0 EXIT ;  /* 0x000000000000094d */ /* 0x000fea0003800000 */
[----:B------:R-:W0:Y:S01]  /*0090*/  LDCU UR4, c[0x0][0x370] ;  /* 0x00006e00ff0477ac */ /* 0x000e220008000800 */
[----:B------:R-:W-:Y:S02]  /*00a0*/  IMAD.MOV.U32 R4, RZ, RZ, R0 ;  /* 0x000000ffff047224 */ /* 0x000fe400078e0000 */
[----:B------:R-:W-:Y:S01]  /*00b0*/  IMAD.MOV.U32 R15, RZ, RZ, RZ ;  /* 0x000000ffff0f7224 */ /* 0x000fe200078e00ff */
[----:B------:R-:W1:Y:S01]  /*00c0*/  LDCU.64 UR6, c[0x0][0x358] ;  /* 0x00006b00ff0677ac */ /* 0x000e620008000a00 */
[----:B------:R-:W2:Y:S01]  /*00d0*/  LDCU.128 UR12, c[0x0][0x380] ;  /* 0x00007000ff0c77ac */ /* 0x000ea20008000c00 */
[----:B0-----:R-:W-:-:S07]  /*00e0*/  IMAD R13, R13, UR4, RZ ;  /* 0x000000040d0d7c24 */ /* 0x001fce000f8e02ff */
.L_x_0:
[C---:B0-----:R-:W-:Y:S01]  /*00f0*/  IMAD.SHL.U32 R6, R4.reuse, 0x8, RZ ;  /* 0x0000000804067824 */ /* 0x041fe200078e00ff */
[----:B------:R-:W-:-:S04]  /*0100*/  SHF.L.U64.HI R4, R4, 0x3, R15 ;  /* 0x0000000304047819 */ /* 0x000fc8000001020f */
[----:B--2---:R-:W-:-:S04]  /*0110*/  IADD3 R10, P0, PT, R6, UR12, RZ ;  /* 0x0000000c060a7c10 */ /* 0x004fc8000ff1e0ff */
[----:B------:R-:W-:Y:S02]  /*0120*/  IADD3.X R11, PT, PT, R4, UR13, RZ, P0, !PT ;  /* 0x0000000d040b7c10 */ /* 0x000fe400087fe4ff */
[----:B------:R-:W-:-:S03]  /*0130*/  IADD3 R6, P0, PT, R6, UR14, RZ ;  /* 0x0000000e06067c10 */ /* 0x000fc6000ff1e0ff */
[----:B-1----:R-:W2:Y:S01]  /*0140*/  LDG.E.64 R2, desc[UR6][R10.64] ;  /* 0x000000060a027981 */ /* 0x002ea2000c1e1b00 */
[----:B------:R-:W-:-:S05]  /*0150*/  IADD3.X R7, PT, PT, R4, UR15, RZ, P0, !PT ;  /* 0x0000000f04077c10 */ /* 0x000fca00087fe4ff */
[----:B------:R-:W3:Y:S01]  /*0160*/  LDG.E.64 R8, desc[UR6][R6.64] ;  /* 0x0000000606087981 */ /* 0x000ee2000c1e1b00 */
[----:B------:R-:W2:Y:S02]  /*0170*/  I2F.F64.U32 R4, R0 ;  /* 0x0000000000047312 */ /* 0x000ea40000201800 */
[----:B--2---:R-:W-:Y:S01]  /*0180*/  DADD R2, R2, R4 ;  /* 0x0000000002027229 */ /* 0x004fe20000000004 */
[----:B------:R-:W-:-:S04]  /*0190*/  IMAD.IADD R4, R13, 0x1, R0 ;  /* 0x000000010d047824 */ /* 0x000fc800078e0200 */
[----:B------:R-:W-:Y:S01]  /*01a0*/  IMAD.MOV.U32 R0, RZ, RZ, R4 ;  /* 0x000000ffff007224 */ /* 0x000fe200078e0004 */
[----:B------:R-:W-:Y:S02]  /*01b0*/  ISETP.GE.U32.AND P0, PT, R4, UR8, PT ;  /* 0x0000000804007c0c */ /* 0x000fe4000bf06070 */
[----:B---3--:R-:W-:Y:S02]  /*01c0*/  DADD R2, R2, R8 ;  /* 0x0000000002027229 */ /* 0x008fe40000000008 */
[----:B------:R-:W-:-:S05]  /*01d0*/  ISETP.GE.U32.AND.EX P0, PT, RZ, UR9, PT, P0 ;  /* 0x00000009ff007c0c */ /* 0x000fca000bf06100 */
[----:B------:R0:W-:Y:S08]  /*01e0*/  STG.E.64 desc[UR6][R6.64], R2 ;  /* 0x0000000206007986 */ /* 0x0001f0000c101b06 */
[----:B------:R-:W-:Y:S05]  /*01f0*/  @!P0 BRA `(.L_x_0) ;  /* 0xfffffffc00bc8947 */ /* 0x000fea000383ffff */
[----:B------:R-:W-:Y:S05]  /*0200*/  EXIT ;  /* 0x000000000000794d */ /* 0x000fea0003800000 */
.L_x_1:
[----:B------:R-:W-:-:S00]  /*0210*/  BRA `(.L_x_1) ;  /* 0xfffffffc00fc7947 */ /* 0x000fc0000383ffff */
[----:B------:R-:W-:-:S00]  /*0220*/  NOP ;  /* 0x0000000000007918 */ /* 0x000fc00000000000 */
        /* <DEDUP_REMOVED lines=13> */
.L_x_2:


//--------------------- .nv.shared.reserved.0     --------------------------
	.section	.nv.shared.reserved.0,"aw",@nobits
	.weak		__nv_reservedSMEM_offset_0_alias
	.size		__nv_reservedSMEM_offset_0_alias, 0, 64
	.other		__nv_reservedSMEM_offset_0_alias,@"STO_CUDA_RESERVED_SHARED STV_DEFAULT"
__nv_reservedSMEM_offset_0_alias:
	.zero		0
	.zero		64


//--------------------- .nv.constant0._Z11vecAdd_testIdEvPT_S1_m --------------------------
	.section	.nv.constant0._Z11vecAdd_testIdEvPT_S1_m,"a",@progbits
	.sectionflags	@""
	.align	4
.nv.constant0._Z11vecAdd_testIdEvPT_S1_m:
	.zero		920


//--------------------- SYMBOLS --------------------------

	.type		.nv.reservedSmem.offset0,@object
	.size		.nv.reservedSmem.offset0,0x4
